	.headerflags	@"EF_CUDA_TEXMODE_UNIFIED EF_CUDA_64BIT_ADDRESS EF_CUDA_ACCELERATORS EF_CUDA_SM90 EF_CUDA_VIRTUAL_SM(EF_CUDA_SM90)"
	.elftype	@"ET_EXEC"


//--------------------- .nv.info                  --------------------------
	.section	.nv.info,"",@"SHT_CUDA_INFO"
	.align	4


	//----- nvinfo : EIATTR_REGCOUNT
	.align		4
        /*0000*/ 	.byte	0x04, 0x2f
        /*0002*/ 	.short	(.L_1 - .L_0)
	.align		4
.L_0:
        /*0004*/ 	.word	index@(triton_poi_fused_convolution_relu_20)
        /*0008*/ 	.word	0x00000012


	//----- nvinfo : EIATTR_MIN_STACK_SIZE
	.align		4
.L_1:
        /*000c*/ 	.byte	0x04, 0x12
        /*000e*/ 	.short	(.L_3 - .L_2)
	.align		4
.L_2:
        /*0010*/ 	.word	index@(triton_poi_fused_convolution_relu_20)
        /*0014*/ 	.word	0x00000000


	//----- nvinfo : EIATTR_FRAME_SIZE
	.align		4
.L_3:
        /*0018*/ 	.byte	0x04, 0x11
        /*001a*/ 	.short	(.L_5 - .L_4)
	.align		4
.L_4:
        /*001c*/ 	.word	index@(triton_poi_fused_convolution_relu_20)
        /*0020*/ 	.word	0x00000000


	//----- nvinfo : EIATTR_MIN_STACK_SIZE
	.align		4
.L_5:
        /*0024*/ 	.byte	0x04, 0x12
        /*0026*/ 	.short	(.L_7 - .L_6)
	.align		4
.L_6:
        /*0028*/ 	.word	index@(triton_poi_fused_convolution_relu_20)
        /*002c*/ 	.word	0x00000000
.L_7:


//--------------------- .nv.info.triton_poi_fused_convolution_relu_20 --------------------------
	.section	.nv.info.triton_poi_fused_convolution_relu_20,"",@"SHT_CUDA_INFO"
	.sectionflags	@""
	.align	4


	//----- nvinfo : EIATTR_CUDA_API_VERSION
	.align		4
        /*0000*/ 	.byte	0x04, 0x37
        /*0002*/ 	.short	(.L_9 - .L_8)
.L_8:
        /*0004*/ 	.word	0x0000007c


	//----- nvinfo : EIATTR_KPARAM_INFO
	.align		4
.L_9:
        /*0008*/ 	.byte	0x04, 0x17
        /*000a*/ 	.short	(.L_11 - .L_10)
.L_10:
        /*000c*/ 	.word	0x00000000
        /*0010*/ 	.short	0x0002
        /*0012*/ 	.short	0x0010
        /*0014*/ 	.byte	0x00, 0xf0, 0x11, 0x00


	//----- nvinfo : EIATTR_KPARAM_INFO
	.align		4
.L_11:
        /*0018*/ 	.byte	0x04, 0x17
        /*001a*/ 	.short	(.L_13 - .L_12)
.L_12:
        /*001c*/ 	.word	0x00000000
        /*0020*/ 	.short	0x0001
        /*0022*/ 	.short	0x0008
        /*0024*/ 	.byte	0x00, 0xf4, 0x21, 0x00


	//----- nvinfo : EIATTR_KPARAM_INFO
	.align		4
.L_13:
        /*0028*/ 	.byte	0x04, 0x17
        /*002a*/ 	.short	(.L_15 - .L_14)
.L_14:
        /*002c*/ 	.word	0x00000000
        /*0030*/ 	.short	0x0000
        /*0032*/ 	.short	0x0000
        /*0034*/ 	.byte	0x00, 0xf4, 0x21, 0x00


	//----- nvinfo : EIATTR_SPARSE_MMA_MASK
	.align		4
.L_15:
        /*0038*/ 	.byte	0x03, 0x50
        /*003a*/ 	.short	0x0000


	//----- nvinfo : EIATTR_MAXREG_COUNT
	.align		4
        /*003c*/ 	.byte	0x03, 0x1b
        /*003e*/ 	.short	0x00ff


	//----- nvinfo : EIATTR_EXIT_INSTR_OFFSETS
	.align		4
        /*0040*/ 	.byte	0x04, 0x1c
        /*0042*/ 	.short	(.L_17 - .L_16)


	//   ....[0]....
.L_16:
        /*0044*/ 	.word	0x00000390


	//----- nvinfo : EIATTR_REQNTID
	.align		4
.L_17:
        /*0048*/ 	.byte	0x04, 0x10
        /*004a*/ 	.short	(.L_19 - .L_18)
.L_18:
        /*004c*/ 	.word	0x00000080
        /*0050*/ 	.word	0x00000001
        /*0054*/ 	.word	0x00000001


	//----- nvinfo : EIATTR_CBANK_PARAM_SIZE
	.align		4
.L_19:
        /*0058*/ 	.byte	0x03, 0x19
        /*005a*/ 	.short	0x0014


	//----- nvinfo : EIATTR_PARAM_CBANK
	.align		4
        /*005c*/ 	.byte	0x04, 0x0a
        /*005e*/ 	.short	(.L_21 - .L_20)
	.align		4
.L_20:
        /*0060*/ 	.word	index@(.nv.constant0.triton_poi_fused_convolution_relu_20)
        /*0064*/ 	.short	0x0210
        /*0066*/ 	.short	0x0014


	//----- nvinfo : EIATTR_SW_WAR
	.align		4
.L_21:
        /*0068*/ 	.byte	0x04, 0x36
        /*006a*/ 	.short	(.L_23 - .L_22)
.L_22:
        /*006c*/ 	.word	0x00000008
.L_23:


//--------------------- .nv.callgraph             --------------------------
	.section	.nv.callgraph,"",@"SHT_CUDA_CALLGRAPH"
	.align	4
	.sectionentsize	8
	.align		4
        /*0000*/ 	.word	0x00000000
	.align		4
        /*0004*/ 	.word	0xffffffff
	.align		4
        /*0008*/ 	.word	0x00000000
	.align		4
        /*000c*/ 	.word	0xfffffffe
	.align		4
        /*0010*/ 	.word	0x00000000
	.align		4
        /*0014*/ 	.word	0xfffffffd
	.align		4
        /*0018*/ 	.word	0x00000000
	.align		4
        /*001c*/ 	.word	0xfffffffc


//--------------------- .text.triton_poi_fused_convolution_relu_20 --------------------------
	.section	.text.triton_poi_fused_convolution_relu_20,"ax",@progbits
	.align	128
        .global         triton_poi_fused_convolution_relu_20
        .type           triton_poi_fused_convolution_relu_20,@function
        .size           triton_poi_fused_convolution_relu_20,(.L_x_1 - triton_poi_fused_convolution_relu_20)
        .other          triton_poi_fused_convolution_relu_20,@"STO_CUDA_ENTRY STV_DEFAULT"
triton_poi_fused_convolution_relu_20:
.text.triton_poi_fused_convolution_relu_20:
[----:B------:R-:W-:Y:S01]  /*0000*/  LDC R1, c[0x0][0x28] ;  /* 0x00000a00ff017b82 */ /* 0x000fe20000000800 */
[----:B------:R-:W1:Y:S07]  /*0010*/  S2R R0, SR_TID.X ;  /* 0x0000000000007919 */ /* 0x000e6e0000002100 */
[----:B------:R-:W2:Y:S01]  /*0020*/  LDC.64 R2, c[0x0][0x218] ;  /* 0x00008600ff027b82 */ /* 0x000ea20000000a00 */
[----:B------:R-:W-:Y:S01]  /*0030*/  ULDC.64 UR4, c[0x0][0x208] ;  /* 0x0000820000047ab9 */ /* 0x000fe20000000a00 */
[----:B------:R-:W3:Y:S06]  /*0040*/  S2R R9, SR_CTAID.X ;  /* 0x0000000000097919 */ /* 0x000eec0000002500 */
[----:B------:R-:W4:Y:S01]  /*0050*/  LDC.64 R4, c[0x0][0x210] ;  /* 0x00008400ff047b82 */ /* 0x000f220000000a00 */
[----:B-1----:R-:W-:-:S05]  /*0060*/  IMAD.SHL.U32 R0, R0, 0x4, RZ ;  /* 0x0000000400007824 */ /* 0x002fca00078e00ff */
[----:B------:R-:W-:-:S05]  /*0070*/  LOP3.LUT R0, R0, 0x1fc, RZ, 0xc0, !PT ;  /* 0x000001fc00007812 */ /* 0x000fca00078ec0ff */
[----:B---3--:R-:W-:-:S04]  /*0080*/  IMAD R9, R9, 0x400, R0 ;  /* 0x0000040009097824 */ /* 0x008fc800078e0200 */
[----:B------:R-:W-:-:S04]  /*0090*/  IMAD.HI R6, R9, 0x38e38e39, RZ ;  /* 0x38e38e3909067827 */ /* 0x000fc800078e02ff */
[----:B------:R-:W-:Y:S01]  /*00a0*/  VIADD R0, R9, 0x200 ;  /* 0x0000020009007836 */ /* 0x000fe20000000000 */
[----:B------:R-:W-:-:S03]  /*00b0*/  SHF.R.U32.HI R7, RZ, 0x1f, R6 ;  /* 0x0000001fff077819 */ /* 0x000fc60000011606 */
[----:B------:R-:W-:Y:S01]  /*00c0*/  IMAD.HI R0, R0, 0x38e38e39, RZ ;  /* 0x38e38e3900007827 */ /* 0x000fe200078e02ff */
[----:B------:R-:W-:-:S04]  /*00d0*/  LEA.HI.SX32 R7, R6, R7, 0x1b ;  /* 0x0000000706077211 */ /* 0x000fc800078fdaff */
[----:B------:R-:W-:Y:S02]  /*00e0*/  SHF.R.U32.HI R11, RZ, 0x1f, R0 ;  /* 0x0000001fff0b7819 */ /* 0x000fe40000011600 */
[----:B------:R-:W-:Y:S02]  /*00f0*/  SHF.R.S32.HI R6, RZ, 0x1f, R7 ;  /* 0x0000001fff067819 */ /* 0x000fe40000011407 */
[----:B------:R-:W-:Y:S02]  /*0100*/  LEA.HI.SX32 R0, R0, R11, 0x1b ;  /* 0x0000000b00007211 */ /* 0x000fe400078fdaff */
[----:B------:R-:W-:Y:S02]  /*0110*/  LEA.HI R6, R6, R7, RZ, 0x9 ;  /* 0x0000000706067211 */ /* 0x000fe400078f48ff */
[----:B------:R-:W-:Y:S02]  /*0120*/  SHF.R.S32.HI R11, RZ, 0x1f, R0 ;  /* 0x0000001fff0b7819 */ /* 0x000fe40000011400 */
[----:B------:R-:W-:-:S02]  /*0130*/  LOP3.LUT R6, R6, 0xfffffe00, RZ, 0xc0, !PT ;  /* 0xfffffe0006067812 */ /* 0x000fc400078ec0ff */
[----:B------:R-:W-:-:S03]  /*0140*/  LEA.HI R8, R11, R0, RZ, 0x9 ;  /* 0x000000000b087211 */ /* 0x000fc600078f48ff */
[----:B------:R-:W-:Y:S01]  /*0150*/  IMAD.IADD R11, R7, 0x1, -R6 ;  /* 0x00000001070b7824 */ /* 0x000fe200078e0a06 */
[----:B------:R-:W-:Y:S01]  /*0160*/  LOP3.LUT R7, R8, 0xfffffe00, RZ, 0xc0, !PT ;  /* 0xfffffe0008077812 */ /* 0x000fe200078ec0ff */
[----:B----4-:R-:W-:-:S04]  /*0170*/  IMAD.WIDE R8, R9, 0x4, R4 ;  /* 0x0000000409087825 */ /* 0x010fc800078e0204 */
[----:B--2---:R-:W-:-:S04]  /*0180*/  IMAD.WIDE R10, R11, 0x4, R2 ;  /* 0x000000040b0a7825 */ /* 0x004fc800078e0202 */
[----:B------:R-:W-:Y:S02]  /*0190*/  IMAD.IADD R13, R0, 0x1, -R7 ;  /* 0x00000001000d7824 */ /* 0x000fe400078e0a07 */
[----:B------:R-:W2:Y:S02]  /*01a0*/  LDG.E.128 R4, desc[UR4][R8.64] ;  /* 0x0000000408047981 */ /* 0x000ea4000c1e1d00 */
[----:B------:R-:W-:Y:S02]  /*01b0*/  IMAD.WIDE R2, R13, 0x4, R2 ;  /* 0x000000040d027825 */ /* 0x000fe400078e0202 */
[----:B------:R-:W2:Y:S04]  /*01c0*/  LDG.E.EL R10, desc[UR4][R10.64] ;  /* 0x000000040a0a7981 */ /* 0x000ea8000c2e1900 */
[----:B------:R-:W3:Y:S04]  /*01d0*/  LDG.E.EL R2, desc[UR4][R2.64] ;  /* 0x0000000402027981 */ /* 0x000ee8000c2e1900 */
[----:B------:R-:W3:Y:S01]  /*01e0*/  LDG.E.128 R12, desc[UR4][R8.64+0x800] ;  /* 0x00080004080c7981 */ /* 0x000ee2000c1e1d00 */
[CC--:B--2---:R-:W-:Y:S01]  /*01f0*/  FSETP.GEU.AND P6, PT, R5.reuse, -R10.reuse, PT ;  /* 0x8000000a0500720b */ /* 0x0c4fe20003fce000 */
[--C-:B------:R-:W-:Y:S01]  /*0200*/  FADD R5, R5, R10.reuse ;  /* 0x0000000a05057221 */ /* 0x100fe20000000000 */
[CC--:B------:R-:W-:Y:S01]  /*0210*/  FSETP.GEU.AND P0, PT, R6.reuse, -R10.reuse, PT ;  /* 0x8000000a0600720b */ /* 0x0c0fe20003f0e000 */
[--C-:B------:R-:W-:Y:S01]  /*0220*/  FADD R6, R6, R10.reuse ;  /* 0x0000000a06067221 */ /* 0x100fe20000000000 */
[C---:B------:R-:W-:Y:S01]  /*0230*/  FSETP.GEU.AND P1, PT, R7.reuse, -R10, PT ;  /* 0x8000000a0700720b */ /* 0x040fe20003f2e000 */
[----:B------:R-:W-:Y:S01]  /*0240*/  FADD R7, R7, R10 ;  /* 0x0000000a07077221 */ /* 0x000fe20000000000 */
[----:B------:R-:W-:-:S02]  /*0250*/  SEL R5, R5, RZ, P6 ;  /* 0x000000ff05057207 */ /* 0x000fc40003000000 */
[CC--:B---3--:R-:W-:Y:S01]  /*0260*/  FSETP.GEU.AND P3, PT, R13.reuse, -R2.reuse, PT ;  /* 0x800000020d00720b */ /* 0x0c8fe20003f6e000 */
[--C-:B------:R-:W-:Y:S01]  /*0270*/  FADD R13, R13, R2.reuse ;  /* 0x000000020d0d7221 */ /* 0x100fe20000000000 */
[CC--:B------:R-:W-:Y:S01]  /*0280*/  FSETP.GEU.AND P4, PT, R14.reuse, -R2.reuse, PT ;  /* 0x800000020e00720b */ /* 0x0c0fe20003f8e000 */
[--C-:B------:R-:W-:Y:S01]  /*0290*/  FADD R14, R14, R2.reuse ;  /* 0x000000020e0e7221 */ /* 0x100fe20000000000 */
[C---:B------:R-:W-:Y:S01]  /*02a0*/  FSETP.GEU.AND P5, PT, R15.reuse, -R2, PT ;  /* 0x800000020f00720b */ /* 0x040fe20003fae000 */
[----:B------:R-:W-:Y:S01]  /*02b0*/  FADD R15, R15, R2 ;  /* 0x000000020f0f7221 */ /* 0x000fe20000000000 */
[C---:B------:R-:W-:Y:S01]  /*02c0*/  FSETP.GEU.AND P2, PT, R4.reuse, -R10, PT ;  /* 0x8000000a0400720b */ /* 0x040fe20003f4e000 */
[----:B------:R-:W-:Y:S01]  /*02d0*/  FADD R4, R4, R10 ;  /* 0x0000000a04047221 */ /* 0x000fe20000000000 */
[C---:B------:R-:W-:Y:S01]  /*02e0*/  FSETP.GEU.AND P6, PT, R12.reuse, -R2, PT ;  /* 0x800000020c00720b */ /* 0x040fe20003fce000 */
[----:B------:R-:W-:Y:S01]  /*02f0*/  FADD R2, R12, R2 ;  /* 0x000000020c027221 */ /* 0x000fe20000000000 */
[----:B------:R-:W-:-:S02]  /*0300*/  SEL R6, R6, RZ, P0 ;  /* 0x000000ff06067207 */ /* 0x000fc40000000000 */
[----:B------:R-:W-:Y:S02]  /*0310*/  SEL R7, R7, RZ, P1 ;  /* 0x000000ff07077207 */ /* 0x000fe40000800000 */
[----:B------:R-:W-:Y:S02]  /*0320*/  SEL R4, R4, RZ, P2 ;  /* 0x000000ff04047207 */ /* 0x000fe40001000000 */
[----:B------:R-:W-:Y:S02]  /*0330*/  SEL R13, R13, RZ, P3 ;  /* 0x000000ff0d0d7207 */ /* 0x000fe40001800000 */
[----:B------:R-:W-:Y:S01]  /*0340*/  SEL R14, R14, RZ, P4 ;  /* 0x000000ff0e0e7207 */ /* 0x000fe20002000000 */
[----:B------:R-:W-:Y:S01]  /*0350*/  STG.E.128 desc[UR4][R8.64], R4 ;  /* 0x0000000408007986 */ /* 0x000fe2000c101d04 */
[----:B------:R-:W-:Y:S02]  /*0360*/  SEL R15, R15, RZ, P5 ;  /* 0x000000ff0f0f7207 */ /* 0x000fe40002800000 */
[----:B------:R-:W-:-:S05]  /*0370*/  SEL R12, R2, RZ, P6 ;  /* 0x000000ff020c7207 */ /* 0x000fca0003000000 */
[----:B------:R-:W-:Y:S01]  /*0380*/  STG.E.128 desc[UR4][R8.64+0x800], R12 ;  /* 0x0008000c08007986 */ /* 0x000fe2000c101d04 */
[----:B------:R-:W-:Y:S05]  /*0390*/  EXIT ;  /* 0x000000000000794d */ /* 0x000fea0003800000 */
.L_x_0:
[----:B------:R-:W-:-:S00]  /*03a0*/  BRA `(.L_x_0) ;  /* 0xfffffffc00fc7947 */ /* 0x000fc0000383ffff */
[----:B------:R-:W-:-:S00]  /*03b0*/  NOP ;  /* 0x0000000000007918 */ /* 0x000fc00000000000 */
        /* <DEDUP_REMOVED lines=12> */
.L_x_1:


//--------------------- .nv.constant0.triton_poi_fused_convolution_relu_20 --------------------------
	.section	.nv.constant0.triton_poi_fused_convolution_relu_20,"a",@progbits
	.sectionflags	@""
	.align	4
.nv.constant0.triton_poi_fused_convolution_relu_20:
	.zero		548
